//
// Generated by NVIDIA NVVM Compiler
//
// Compiler Build ID: CL-36424714
// Cuda compilation tools, release 13.0, V13.0.88
// Based on NVVM 20.0.0
//

.version 9.0
.target sm_100
.address_size 64

	// .globl	_Z10GeluKernelIfEvPKT_PS0_i

.visible .entry _Z10GeluKernelIfEvPKT_PS0_i(
	.param .u64 .ptr .align 1 _Z10GeluKernelIfEvPKT_PS0_i_param_0,
	.param .u64 .ptr .align 1 _Z10GeluKernelIfEvPKT_PS0_i_param_1,
	.param .u32 _Z10GeluKernelIfEvPKT_PS0_i_param_2
)
{
	.reg .pred 	%p<4>;
	.reg .b32 	%r<6>;
	.reg .b32 	%f<25>;
	.reg .b64 	%rd<8>;

	ld.param.u64 	%rd1, [_Z10GeluKernelIfEvPKT_PS0_i_param_0];
	ld.param.u64 	%rd2, [_Z10GeluKernelIfEvPKT_PS0_i_param_1];
	ld.param.u32 	%r2, [_Z10GeluKernelIfEvPKT_PS0_i_param_2];
	mov.u32 	%r3, %ctaid.x;
	mov.u32 	%r4, %ntid.x;
	mov.u32 	%r5, %tid.x;
	mad.lo.s32 	%r1, %r3, %r4, %r5;
	setp.ge.s32 	%p1, %r1, %r2;
	@%p1 bra 	$L__BB0_2;
	cvta.to.global.u64 	%rd3, %rd1;
	cvta.to.global.u64 	%rd4, %rd2;
	mul.wide.s32 	%rd5, %r1, 4;
	add.s64 	%rd6, %rd3, %rd5;
	ld.global.f32 	%f1, [%rd6];
	add.f32 	%f2, %f1, 0f3D372713;
	mul.f32 	%f3, %f2, 0f3F4C422A;
	mul.f32 	%f4, %f1, %f1;
	mul.f32 	%f5, %f1, %f4;
	mul.f32 	%f6, %f3, %f5;
	abs.f32 	%f7, %f6;
	mul.f32 	%f8, %f7, 0f4038AA3B;
	ex2.approx.ftz.f32 	%f9, %f8;
	add.f32 	%f10, %f9, 0f3F800000;
	rcp.approx.ftz.f32 	%f11, %f10;
	fma.rn.f32 	%f12, %f11, 0fC0000000, 0f3F800000;
	setp.ge.f32 	%p2, %f7, 0f41102CB4;
	selp.f32 	%f13, 0f3F800000, %f12, %p2;
	copysign.f32 	%f14, %f6, %f13;
	mul.f32 	%f15, %f6, %f6;
	fma.rn.f32 	%f16, %f15, 0f3C80F082, 0fBD563CAE;
	fma.rn.f32 	%f17, %f16, %f15, 0f3E085941;
	fma.rn.f32 	%f18, %f17, %f15, 0fBEAAA9ED;
	fma.rn.f32 	%f19, %f18, %f15, 0f00000000;
	fma.rn.f32 	%f20, %f19, %f6, %f6;
	setp.ge.f32 	%p3, %f7, 0f3F19999A;
	selp.f32 	%f21, %f14, %f20, %p3;
	add.f32 	%f22, %f21, 0f3F800000;
	mul.f32 	%f23, %f22, 0f3F000000;
	mul.f32 	%f24, %f1, %f23;
	add.s64 	%rd7, %rd4, %rd5;
	st.global.f32 	[%rd7], %f24;
$L__BB0_2:
	ret;

}


// ===== COMPILED SASS (sm_100) =====

	.target	sm_100

	.elftype	@"ET_EXEC"


//--------------------- .note.nv.tkinfo           --------------------------
	.section	.note.nv.tkinfo,"",@"SHT_NOTE"
	.sectionflags	@"SHF_NOTE_NV_TKINFO"
	.tkinfo
        /*0018*/ 	.word	0x00000002
        /*0030*/ 	.string	""
        /*0030*/ 	.string	"ptxas"
        /*0030*/ 	.string	"Cuda compilation tools, release 13.0, V13.0.88"
        /*0030*/ 	.string	"Build cuda_13.0.r13.0/compiler.36424714_0"
        /*0030*/ 	.string	"-arch sm_100 -m 64 "



//--------------------- .note.nv.cuinfo           --------------------------
	.section	.note.nv.cuinfo,"",@"SHT_NOTE"
	.sectionflags	@"SHF_NOTE_NV_CUINFO"
        /*0018*/ 	.short	0x0002
        /*001a*/ 	.short	0x0064
        /*001c*/ 	.short	0x0082
	.zero		2


//--------------------- .nv.info                  --------------------------
	.section	.nv.info,"",@"SHT_CUDA_INFO"
	.align	4


	//----- nvinfo : EIATTR_REGCOUNT
	.align		4
        /*0000*/ 	.byte	0x04, 0x2f
        /*0002*/ 	.short	(.L_1 - .L_0)
	.align		4
.L_0:
        /*0004*/ 	.word	index@(_Z10GeluKernelIfEvPKT_PS0_i)
        /*0008*/ 	.word	0x0000000e


	//----- nvinfo : EIATTR_FRAME_SIZE
	.align		4
.L_1:
        /*000c*/ 	.byte	0x04, 0x11
        /*000e*/ 	.short	(.L_3 - .L_2)
	.align		4
.L_2:
        /*0010*/ 	.word	index@(_Z10GeluKernelIfEvPKT_PS0_i)
        /*0014*/ 	.word	0x00000000


	//----- nvinfo : EIATTR_MIN_STACK_SIZE
	.align		4
.L_3:
        /*0018*/ 	.byte	0x04, 0x12
        /*001a*/ 	.short	(.L_5 - .L_4)
	.align		4
.L_4:
        /*001c*/ 	.word	index@(_Z10GeluKernelIfEvPKT_PS0_i)
        /*0020*/ 	.word	0x00000000
.L_5:


//--------------------- .nv.compat                --------------------------
	.section	.nv.compat,"",@"SHT_CUDA_COMPAT_INFO"
	.align	4
        /*0000*/ 	.byte	0x02, 0x09, 0x00, 0x00, 0x02, 0x02, 0x01, 0x00, 0x02, 0x05, 0x05, 0x00, 0x03, 0x07, 0x01, 0x01
        /*0010*/ 	.byte	0x02, 0x03, 0x00, 0x00, 0x02, 0x06, 0x01, 0x00, 0x04, 0x0b, 0x08, 0x00, 0x01, 0x00, 0x00, 0x00
        /*0020*/ 	.byte	0x00, 0x00, 0x00, 0x00


//--------------------- .nv.info._Z10GeluKernelIfEvPKT_PS0_i --------------------------
	.section	.nv.info._Z10GeluKernelIfEvPKT_PS0_i,"",@"SHT_CUDA_INFO"
	.sectionflags	@""
	.align	4


	//----- nvinfo : EIATTR_CUDA_API_VERSION
	.align		4
        /*0000*/ 	.byte	0x04, 0x37
        /*0002*/ 	.short	(.L_7 - .L_6)
.L_6:
        /*0004*/ 	.word	0x00000082


	//----- nvinfo : EIATTR_KPARAM_INFO
	.align		4
.L_7:
        /*0008*/ 	.byte	0x04, 0x17
        /*000a*/ 	.short	(.L_9 - .L_8)
.L_8:
        /*000c*/ 	.word	0x00000000
        /*0010*/ 	.short	0x0002
        /*0012*/ 	.short	0x0010
        /*0014*/ 	.byte	0x00, 0xf0, 0x11, 0x00


	//----- nvinfo : EIATTR_KPARAM_INFO
	.align		4
.L_9:
        /*0018*/ 	.byte	0x04, 0x17
        /*001a*/ 	.short	(.L_11 - .L_10)
.L_10:
        /*001c*/ 	.word	0x00000000
        /*0020*/ 	.short	0x0001
        /*0022*/ 	.short	0x0008
        /*0024*/ 	.byte	0x00, 0xf5, 0x21, 0x00


	//----- nvinfo : EIATTR_KPARAM_INFO
	.align		4
.L_11:
        /*0028*/ 	.byte	0x04, 0x17
        /*002a*/ 	.short	(.L_13 - .L_12)
.L_12:
        /*002c*/ 	.word	0x00000000
        /*0030*/ 	.short	0x0000
        /*0032*/ 	.short	0x0000
        /*0034*/ 	.byte	0x00, 0xf5, 0x21, 0x00


	//----- nvinfo : EIATTR_SPARSE_MMA_MASK
	.align		4
.L_13:
        /*0038*/ 	.byte	0x03, 0x50
        /*003a*/ 	.short	0x0000


	//----- nvinfo : EIATTR_MAXREG_COUNT
	.align		4
        /*003c*/ 	.byte	0x03, 0x1b
        /*003e*/ 	.short	0x00ff


	//----- nvinfo : EIATTR_MERCURY_ISA_VERSION
	.align		4
        /*0040*/ 	.byte	0x03, 0x5f
        /*0042*/ 	.short	0x0101


	//----- nvinfo : EIATTR_VRC_CTA_INIT_COUNT
	.align		4
        /*0044*/ 	.byte	0x02, 0x4a
	.zero		1
	.zero		1


	//----- nvinfo : EIATTR_EXIT_INSTR_OFFSETS
	.align		4
        /*0048*/ 	.byte	0x04, 0x1c
        /*004a*/ 	.short	(.L_15 - .L_14)


	//   ....[0]....
.L_14:
        /*004c*/ 	.word	0x00000070


	//   ....[1]....
        /*0050*/ 	.word	0x00000280


	//----- nvinfo : EIATTR_CBANK_PARAM_SIZE
	.align		4
.L_15:
        /*0054*/ 	.byte	0x03, 0x19
        /*0056*/ 	.short	0x0014


	//----- nvinfo : EIATTR_PARAM_CBANK
	.align		4
        /*0058*/ 	.byte	0x04, 0x0a
        /*005a*/ 	.short	(.L_17 - .L_16)
	.align		4
.L_16:
        /*005c*/ 	.word	index@(.nv.constant0._Z10GeluKernelIfEvPKT_PS0_i)
        /*0060*/ 	.short	0x0380
        /*0062*/ 	.short	0x0014


	//----- nvinfo : EIATTR_SW_WAR
	.align		4
.L_17:
        /*0064*/ 	.byte	0x04, 0x36
        /*0066*/ 	.short	(.L_19 - .L_18)
.L_18:
        /*0068*/ 	.word	0x00000008
.L_19:


//--------------------- .nv.callgraph             --------------------------
	.section	.nv.callgraph,"",@"SHT_CUDA_CALLGRAPH"
	.align	4
	.sectionentsize	8
	.align		4
        /*0000*/ 	.word	0x00000000
	.align		4
        /*0004*/ 	.word	0xffffffff
	.align		4
        /*0008*/ 	.word	0x00000000
	.align		4
        /*000c*/ 	.word	0xfffffffe
	.align		4
        /*0010*/ 	.word	0x00000000
	.align		4
        /*0014*/ 	.word	0xfffffffd
	.align		4
        /*0018*/ 	.word	0x00000000
	.align		4
        /*001c*/ 	.word	0xfffffffc


//--------------------- .text._Z10GeluKernelIfEvPKT_PS0_i --------------------------
	.section	.text._Z10GeluKernelIfEvPKT_PS0_i,"ax",@progbits
	.align	128
        .global         _Z10GeluKernelIfEvPKT_PS0_i
        .type           _Z10GeluKernelIfEvPKT_PS0_i,@function
        .size           _Z10GeluKernelIfEvPKT_PS0_i,(.L_x_1 - _Z10GeluKernelIfEvPKT_PS0_i)
        .other          _Z10GeluKernelIfEvPKT_PS0_i,@"STO_CUDA_ENTRY STV_DEFAULT"
_Z10GeluKernelIfEvPKT_PS0_i:
.text._Z10GeluKernelIfEvPKT_PS0_i:
[----:B------:R-:W-:Y:S01]  /*0000*/  LDC R1, c[0x0][0x37c] ;  /* 0x0000df00ff017b82 */ /* 0x000fe20000000800 */
[----:B------:R-:W0:Y:S07]  /*0010*/  S2R R0, SR_TID.X ;  /* 0x0000000000007919 */ /* 0x000e2e0000002100 */
[----:B------:R-:W0:Y:S01]  /*0020*/  S2UR UR4, SR_CTAID.X ;  /* 0x00000000000479c3 */ /* 0x000e220000002500 */
[----:B------:R-:W1:Y:S07]  /*0030*/  LDCU UR5, c[0x0][0x390] ;  /* 0x00007200ff0577ac */ /* 0x000e6e0008000800 */
[----:B------:R-:W0:Y:S02]  /*0040*/  LDC R5, c[0x0][0x360] ;  /* 0x0000d800ff057b82 */ /* 0x000e240000000800 */
[----:B0-----:R-:W-:-:S05]  /*0050*/  IMAD R5, R5, UR4, R0 ;  /* 0x0000000405057c24 */ /* 0x001fca000f8e0200 */
[----:B-1----:R-:W-:-:S13]  /*0060*/  ISETP.GE.AND P0, PT, R5, UR5, PT ;  /* 0x0000000505007c0c */ /* 0x002fda000bf06270 */
[----:B------:R-:W-:Y:S05]  /*0070*/  @P0 EXIT ;  /* 0x000000000000094d */ /* 0x000fea0003800000 */
[----:B------:R-:W0:Y:S01]  /*0080*/  LDC.64 R2, c[0x0][0x380] ;  /* 0x0000e000ff027b82 */ /* 0x000e220000000a00 */
[----:B------:R-:W1:Y:S01]  /*0090*/  LDCU.64 UR4, c[0x0][0x358] ;  /* 0x00006b00ff0477ac */ /* 0x000e620008000a00 */
[----:B0-----:R-:W-:-:S05]  /*00a0*/  IMAD.WIDE R2, R5, 0x4, R2 ;  /* 0x0000000405027825 */ /* 0x001fca00078e0202 */
[----:B-1----:R0:W2:Y:S01]  /*00b0*/  LDG.E R4, desc[UR4][R2.64] ;  /* 0x0000000402047981 */ /* 0x0020a2000c1e1900 */
[----:B------:R-:W-:Y:S01]  /*00c0*/  MOV R10, 0x3c80f082 ;  /* 0x3c80f082000a7802 */ /* 0x000fe20000000f00 */
[----:B------:R-:W-:Y:S01]  /*00d0*/  HFMA2 R11, -RZ, RZ, 1.875, 0 ;  /* 0x3f800000ff0b7431 */ /* 0x000fe200000001ff */
[----:B0-----:R-:W0:Y:S02]  /*00e0*/  LDC.64 R2, c[0x0][0x388] ;  /* 0x0000e200ff027b82 */ /* 0x001e240000000a00 */
[----:B0-----:R-:W-:-:S04]  /*00f0*/  IMAD.WIDE R2, R5, 0x4, R2 ;  /* 0x0000000405027825 */ /* 0x001fc800078e0202 */
[C---:B--2---:R-:W-:Y:S01]  /*0100*/  FADD R0, R4.reuse, 0.044714998453855514526 ;  /* 0x3d37271304007421 */ /* 0x044fe20000000000 */
[----:B------:R-:W-:-:S03]  /*0110*/  FMUL R7, R4, R4 ;  /* 0x0000000404077220 */ /* 0x000fc60000400000 */
[----:B------:R-:W-:Y:S01]  /*0120*/  FMUL R0, R0, 0.79788458347320556641 ;  /* 0x3f4c422a00007820 */ /* 0x000fe20000400000 */
[----:B------:R-:W-:-:S04]  /*0130*/  FMUL R7, R4, R7 ;  /* 0x0000000704077220 */ /* 0x000fc80000400000 */
[----:B------:R-:W-:-:S04]  /*0140*/  FMUL R7, R0, R7 ;  /* 0x0000000700077220 */ /* 0x000fc80000400000 */
[C---:B------:R-:W-:Y:S01]  /*0150*/  FMUL R0, |R7|.reuse, 2.8853900432586669922 ;  /* 0x4038aa3b07007820 */ /* 0x040fe20000400200 */
[C---:B------:R-:W-:Y:S01]  /*0160*/  FMUL R9, R7.reuse, R7 ;  /* 0x0000000707097220 */ /* 0x040fe20000400000 */
[C---:B------:R-:W-:Y:S02]  /*0170*/  FSETP.GE.AND P1, PT, |R7|.reuse, 0.60000002384185791016, PT ;  /* 0x3f19999a0700780b */ /* 0x040fe40003f26200 */
[----:B------:R-:W-:Y:S01]  /*0180*/  FSETP.GE.AND P0, PT, |R7|, 9.010913848876953125, PT ;  /* 0x41102cb40700780b */ /* 0x000fe20003f06200 */
[C---:B------:R-:W-:Y:S01]  /*0190*/  FFMA R10, R9.reuse, R10, -0.052303962409496307373 ;  /* 0xbd563cae090a7423 */ /* 0x040fe2000000000a */
[----:B------:R-:W0:Y:S02]  /*01a0*/  MUFU.EX2 R0, R0 ;  /* 0x0000000000007308 */ /* 0x000e240000000800 */
[----:B0-----:R-:W-:Y:S01]  /*01b0*/  FADD R6, R0, 1 ;  /* 0x3f80000000067421 */ /* 0x001fe20000000000 */
[----:B------:R-:W-:-:S04]  /*01c0*/  FFMA R0, R9, R10, 0.1331529766321182251 ;  /* 0x3e08594109007423 */ /* 0x000fc8000000000a */
[C---:B------:R-:W-:Y:S01]  /*01d0*/  FFMA R0, R9.reuse, R0, -0.33332768082618713379 ;  /* 0xbeaaa9ed09007423 */ /* 0x040fe20000000000 */
[----:B------:R-:W0:Y:S03]  /*01e0*/  MUFU.RCP R6, R6 ;  /* 0x0000000600067308 */ /* 0x000e260000001000 */
[----:B------:R-:W-:Y:S01]  /*01f0*/  FFMA R0, R9, R0, RZ ;  /* 0x0000000009007223 */ /* 0x000fe200000000ff */
[----:B0-----:R-:W-:-:S05]  /*0200*/  FFMA R8, R6, -2, R11 ;  /* 0xc000000006087823 */ /* 0x001fca000000000b */
[----:B------:R-:W-:-:S04]  /*0210*/  FSEL R8, R8, 1, !P0 ;  /* 0x3f80000008087808 */ /* 0x000fc80004000000 */
[--C-:B------:R-:W-:Y:S01]  /*0220*/  LOP3.LUT R8, R8, 0x80000000, R7.reuse, 0xb8, !PT ;  /* 0x8000000008087812 */ /* 0x100fe200078eb807 */
[----:B------:R-:W-:-:S04]  /*0230*/  @!P1 FFMA R8, R7, R0, R7 ;  /* 0x0000000007089223 */ /* 0x000fc80000000007 */
[----:B------:R-:W-:-:S04]  /*0240*/  FADD R8, R8, 1 ;  /* 0x3f80000008087421 */ /* 0x000fc80000000000 */
[----:B------:R-:W-:-:S04]  /*0250*/  FMUL R7, R8, 0.5 ;  /* 0x3f00000008077820 */ /* 0x000fc80000400000 */
[----:B------:R-:W-:-:S05]  /*0260*/  FMUL R7, R4, R7 ;  /* 0x0000000704077220 */ /* 0x000fca0000400000 */
[----:B------:R-:W-:Y:S01]  /*0270*/  STG.E desc[UR4][R2.64], R7 ;  /* 0x0000000702007986 */ /* 0x000fe2000c101904 */
[----:B------:R-:W-:Y:S05]  /*0280*/  EXIT ;  /* 0x000000000000794d */ /* 0x000fea0003800000 */
.L_x_0:
[----:B------:R-:W-:-:S00]  /*0290*/  BRA `(.L_x_0) ;  /* 0xfffffffc00fc7947 */ /* 0x000fc0000383ffff */
[----:B------:R-:W-:-:S00]  /*02a0*/  NOP ;  /* 0x0000000000007918 */ /* 0x000fc00000000000 */
        /* <DEDUP_REMOVED lines=13> */
.L_x_1:


//--------------------- .nv.shared.reserved.0     --------------------------
	.section	.nv.shared.reserved.0,"aw",@nobits
	.weak		__nv_reservedSMEM_offset_0_alias
	.size		__nv_reservedSMEM_offset_0_alias, 0, 64
	.other		__nv_reservedSMEM_offset_0_alias,@"STO_CUDA_RESERVED_SHARED STV_DEFAULT"
__nv_reservedSMEM_offset_0_alias:
	.zero		0
	.zero		64


//--------------------- .nv.constant0._Z10GeluKernelIfEvPKT_PS0_i --------------------------
	.section	.nv.constant0._Z10GeluKernelIfEvPKT_PS0_i,"a",@progbits
	.sectionflags	@""
	.align	4
.nv.constant0._Z10GeluKernelIfEvPKT_PS0_i:
	.zero		916


//--------------------- SYMBOLS --------------------------

	.type		.nv.reservedSmem.offset0,@object
	.size		.nv.reservedSmem.offset0,0x4
